	.headerflags	@"EF_CUDA_TEXMODE_UNIFIED EF_CUDA_64BIT_ADDRESS EF_CUDA_ACCELERATORS EF_CUDA_SM90 EF_CUDA_VIRTUAL_SM(EF_CUDA_SM90)"
	.elftype	@"ET_EXEC"


//--------------------- .nv.info                  --------------------------
	.section	.nv.info,"",@"SHT_CUDA_INFO"
	.align	4


	//----- nvinfo : EIATTR_REGCOUNT
	.align		4
        /*0000*/ 	.byte	0x04, 0x2f
        /*0002*/ 	.short	(.L_1 - .L_0)
	.align		4
.L_0:
        /*0004*/ 	.word	index@(triton_poi_fused_add_0)
        /*0008*/ 	.word	0x0000000c


	//----- nvinfo : EIATTR_MIN_STACK_SIZE
	.align		4
.L_1:
        /*000c*/ 	.byte	0x04, 0x12
        /*000e*/ 	.short	(.L_3 - .L_2)
	.align		4
.L_2:
        /*0010*/ 	.word	index@(triton_poi_fused_add_0)
        /*0014*/ 	.word	0x00000000


	//----- nvinfo : EIATTR_FRAME_SIZE
	.align		4
.L_3:
        /*0018*/ 	.byte	0x04, 0x11
        /*001a*/ 	.short	(.L_5 - .L_4)
	.align		4
.L_4:
        /*001c*/ 	.word	index@(triton_poi_fused_add_0)
        /*0020*/ 	.word	0x00000000


	//----- nvinfo : EIATTR_MIN_STACK_SIZE
	.align		4
.L_5:
        /*0024*/ 	.byte	0x04, 0x12
        /*0026*/ 	.short	(.L_7 - .L_6)
	.align		4
.L_6:
        /*0028*/ 	.word	index@(triton_poi_fused_add_0)
        /*002c*/ 	.word	0x00000000
.L_7:


//--------------------- .nv.info.triton_poi_fused_add_0 --------------------------
	.section	.nv.info.triton_poi_fused_add_0,"",@"SHT_CUDA_INFO"
	.sectionflags	@""
	.align	4


	//----- nvinfo : EIATTR_CUDA_API_VERSION
	.align		4
        /*0000*/ 	.byte	0x04, 0x37
        /*0002*/ 	.short	(.L_9 - .L_8)
.L_8:
        /*0004*/ 	.word	0x0000007c


	//----- nvinfo : EIATTR_KPARAM_INFO
	.align		4
.L_9:
        /*0008*/ 	.byte	0x04, 0x17
        /*000a*/ 	.short	(.L_11 - .L_10)
.L_10:
        /*000c*/ 	.word	0x00000000
        /*0010*/ 	.short	0x0002
        /*0012*/ 	.short	0x0010
        /*0014*/ 	.byte	0x00, 0xf0, 0x11, 0x00


	//----- nvinfo : EIATTR_KPARAM_INFO
	.align		4
.L_11:
        /*0018*/ 	.byte	0x04, 0x17
        /*001a*/ 	.short	(.L_13 - .L_12)
.L_12:
        /*001c*/ 	.word	0x00000000
        /*0020*/ 	.short	0x0001
        /*0022*/ 	.short	0x0008
        /*0024*/ 	.byte	0x00, 0xf4, 0x21, 0x00


	//----- nvinfo : EIATTR_KPARAM_INFO
	.align		4
.L_13:
        /*0028*/ 	.byte	0x04, 0x17
        /*002a*/ 	.short	(.L_15 - .L_14)
.L_14:
        /*002c*/ 	.word	0x00000000
        /*0030*/ 	.short	0x0000
        /*0032*/ 	.short	0x0000
        /*0034*/ 	.byte	0x00, 0xf4, 0x21, 0x00


	//----- nvinfo : EIATTR_SPARSE_MMA_MASK
	.align		4
.L_15:
        /*0038*/ 	.byte	0x03, 0x50
        /*003a*/ 	.short	0x0000


	//----- nvinfo : EIATTR_MAXREG_COUNT
	.align		4
        /*003c*/ 	.byte	0x03, 0x1b
        /*003e*/ 	.short	0x00ff


	//----- nvinfo : EIATTR_EXIT_INSTR_OFFSETS
	.align		4
        /*0040*/ 	.byte	0x04, 0x1c
        /*0042*/ 	.short	(.L_17 - .L_16)


	//   ....[0]....
.L_16:
        /*0044*/ 	.word	0x000001a0


	//   ....[1]....
        /*0048*/ 	.word	0x000001c0


	//----- nvinfo : EIATTR_REQNTID
	.align		4
.L_17:
        /*004c*/ 	.byte	0x04, 0x10
        /*004e*/ 	.short	(.L_19 - .L_18)
.L_18:
        /*0050*/ 	.word	0x00000020
        /*0054*/ 	.word	0x00000001
        /*0058*/ 	.word	0x00000001


	//----- nvinfo : EIATTR_CBANK_PARAM_SIZE
	.align		4
.L_19:
        /*005c*/ 	.byte	0x03, 0x19
        /*005e*/ 	.short	0x0014


	//----- nvinfo : EIATTR_PARAM_CBANK
	.align		4
        /*0060*/ 	.byte	0x04, 0x0a
        /*0062*/ 	.short	(.L_21 - .L_20)
	.align		4
.L_20:
        /*0064*/ 	.word	index@(.nv.constant0.triton_poi_fused_add_0)
        /*0068*/ 	.short	0x0210
        /*006a*/ 	.short	0x0014


	//----- nvinfo : EIATTR_SW_WAR
	.align		4
.L_21:
        /*006c*/ 	.byte	0x04, 0x36
        /*006e*/ 	.short	(.L_23 - .L_22)
.L_22:
        /*0070*/ 	.word	0x00000008
.L_23:


//--------------------- .nv.callgraph             --------------------------
	.section	.nv.callgraph,"",@"SHT_CUDA_CALLGRAPH"
	.align	4
	.sectionentsize	8
	.align		4
        /*0000*/ 	.word	0x00000000
	.align		4
        /*0004*/ 	.word	0xffffffff
	.align		4
        /*0008*/ 	.word	0x00000000
	.align		4
        /*000c*/ 	.word	0xfffffffe
	.align		4
        /*0010*/ 	.word	0x00000000
	.align		4
        /*0014*/ 	.word	0xfffffffd
	.align		4
        /*0018*/ 	.word	0x00000000
	.align		4
        /*001c*/ 	.word	0xfffffffc


//--------------------- .text.triton_poi_fused_add_0 --------------------------
	.section	.text.triton_poi_fused_add_0,"ax",@progbits
	.align	128
        .global         triton_poi_fused_add_0
        .type           triton_poi_fused_add_0,@function
        .size           triton_poi_fused_add_0,(.L_x_1 - triton_poi_fused_add_0)
        .other          triton_poi_fused_add_0,@"STO_CUDA_ENTRY STV_DEFAULT"
triton_poi_fused_add_0:
.text.triton_poi_fused_add_0:
[----:B------:R-:W0:Y:S02]  /*0000*/  LDC R1, c[0x0][0x28] ;  /* 0x00000a00ff017b82 */ /* 0x000e240000000800 */
[----:B------:R-:W1:Y:S01]  /*0010*/  S2R R0, SR_TID.X ;  /* 0x0000000000007919 */ /* 0x000e620000002100 */
[----:B------:R-:W2:Y:S01]  /*0020*/  LDC.64 R2, c[0x0][0x210] ;  /* 0x00008400ff027b82 */ /* 0x000ea20000000a00 */
[----:B------:R-:W-:Y:S01]  /*0030*/  ULDC.64 UR4, c[0x0][0x208] ;  /* 0x0000820000047ab9 */ /* 0x000fe20000000a00 */
[----:B------:R-:W3:Y:S06]  /*0040*/  S2R R7, SR_CTAID.X ;  /* 0x0000000000077919 */ /* 0x000eec0000002500 */
[----:B------:R-:W4:Y:S01]  /*0050*/  LDC.64 R4, c[0x0][0x218] ;  /* 0x00008600ff047b82 */ /* 0x000f220000000a00 */
[----:B-1----:R-:W-:Y:S01]  /*0060*/  IMAD.SHL.U32 R0, R0, 0x2, RZ ;  /* 0x0000000200007824 */ /* 0x002fe200078e00ff */
[----:B---3--:R-:W-:-:S04]  /*0070*/  SHF.R.S32.HI R6, RZ, 0x19, R7 ;  /* 0x00000019ff067819 */ /* 0x008fc80000011407 */
[----:B------:R-:W-:-:S05]  /*0080*/  LOP3.LUT R0, R0, 0x3e, RZ, 0xc0, !PT ;  /* 0x0000003e00007812 */ /* 0x000fca00078ec0ff */
[----:B------:R-:W-:Y:S01]  /*0090*/  IMAD R7, R7, 0x40, R0 ;  /* 0x0000004007077824 */ /* 0x000fe200078e0200 */
[----:B------:R-:W-:-:S03]  /*00a0*/  SGXT R0, R6, 0x1 ;  /* 0x000000010600781a */ /* 0x000fc60000000200 */
[C---:B--2---:R-:W-:Y:S01]  /*00b0*/  IMAD.WIDE R2, R7.reuse, 0x4, R2 ;  /* 0x0000000407027825 */ /* 0x044fe200078e0202 */
[CC--:B------:R-:W-:Y:S02]  /*00c0*/  LEA.HI R6, R0.reuse, R7.reuse, RZ, 0x2 ;  /* 0x0000000700067211 */ /* 0x0c0fe400078f10ff */
[----:B------:R-:W-:Y:S02]  /*00d0*/  LEA.HI R0, R0, R7, RZ, 0x4 ;  /* 0x0000000700007211 */ /* 0x000fe400078f20ff */
[----:B------:R-:W-:Y:S02]  /*00e0*/  LOP3.LUT R6, R6, 0xfffffffc, RZ, 0xc0, !PT ;  /* 0xfffffffc06067812 */ /* 0x000fe400078ec0ff */
[----:B------:R-:W-:Y:S02]  /*00f0*/  SHF.R.S32.HI R9, RZ, 0x4, R0 ;  /* 0x00000004ff097819 */ /* 0x000fe40000011400 */
[C---:B------:R-:W-:Y:S01]  /*0100*/  ISETP.GE.AND P0, PT, R7.reuse, 0x40, PT ;  /* 0x000000400700780c */ /* 0x040fe20003f06270 */
[----:B------:R-:W-:-:S04]  /*0110*/  IMAD.IADD R6, R7, 0x1, -R6 ;  /* 0x0000000107067824 */ /* 0x000fc800078e0a06 */
[----:B------:R-:W-:Y:S01]  /*0120*/  IMAD R9, R9, 0x4, R6 ;  /* 0x0000000409097824 */ /* 0x000fe200078e0206 */
[----:B------:R-:W-:-:S03]  /*0130*/  CS2R R6, SRZ ;  /* 0x0000000000067805 */ /* 0x000fc6000001ff00 */
[----:B----4-:R-:W-:Y:S01]  /*0140*/  IMAD.WIDE R4, R9, 0x4, R4 ;  /* 0x0000000409047825 */ /* 0x010fe200078e0204 */
[----:B------:R-:W-:-:S03]  /*0150*/  CS2R R8, SRZ ;  /* 0x0000000000087805 */ /* 0x000fc6000001ff00 */
[----:B------:R-:W2:Y:S04]  /*0160*/  @!P0 LDG.E.64 R6, desc[UR4][R2.64] ;  /* 0x0000000402068981 */ /* 0x000ea8000c1e1b00 */
[----:B------:R-:W2:Y:S02]  /*0170*/  @!P0 LDG.E.EL.64 R8, desc[UR4][R4.64] ;  /* 0x0000000404088981 */ /* 0x000ea4000c2e1b00 */
[----:B--2---:R-:W-:Y:S01]  /*0180*/  FADD R6, R8, R6 ;  /* 0x0000000608067221 */ /* 0x004fe20000000000 */
[----:B------:R-:W-:Y:S01]  /*0190*/  FADD R7, R9, R7 ;  /* 0x0000000709077221 */ /* 0x000fe20000000000 */
[----:B------:R-:W-:Y:S06]  /*01a0*/  @P0 EXIT ;  /* 0x000000000000094d */ /* 0x000fec0003800000 */
[----:B------:R-:W-:Y:S01]  /*01b0*/  STG.E.64 desc[UR4][R2.64], R6 ;  /* 0x0000000602007986 */ /* 0x000fe2000c101b04 */
[----:B------:R-:W-:Y:S05]  /*01c0*/  EXIT ;  /* 0x000000000000794d */ /* 0x000fea0003800000 */
.L_x_0:
[----:B------:R-:W-:-:S00]  /*01d0*/  BRA `(.L_x_0) ;  /* 0xfffffffc00fc7947 */ /* 0x000fc0000383ffff */
[----:B------:R-:W-:-:S00]  /*01e0*/  NOP ;  /* 0x0000000000007918 */ /* 0x000fc00000000000 */
        /* <DEDUP_REMOVED lines=9> */
.L_x_1:


//--------------------- .nv.constant0.triton_poi_fused_add_0 --------------------------
	.section	.nv.constant0.triton_poi_fused_add_0,"a",@progbits
	.sectionflags	@""
	.align	4
.nv.constant0.triton_poi_fused_add_0:
	.zero		548
